//
// Generated by NVIDIA NVVM Compiler
//
// Compiler Build ID: CL-36424714
// Cuda compilation tools, release 13.0, V13.0.88
// Based on NVVM 20.0.0
//

.version 9.0
.target sm_100
.address_size 64

	// .globl	_Z5gaussPA16_hS0_Pi
// _ZZ5gaussPA16_hS0_PiE5numer has been demoted
// _ZZ5gaussPA16_hS0_PiE5denom has been demoted

.visible .entry _Z5gaussPA16_hS0_Pi(
	.param .u64 .ptr .align 1 _Z5gaussPA16_hS0_Pi_param_0,
	.param .u64 .ptr .align 1 _Z5gaussPA16_hS0_Pi_param_1,
	.param .u64 .ptr .align 1 _Z5gaussPA16_hS0_Pi_param_2
)
{
	.reg .pred 	%p<3>;
	.reg .b32 	%r<22>;
	.reg .b64 	%rd<17>;
	// demoted variable
	.shared .align 4 .u32 _ZZ5gaussPA16_hS0_PiE5numer;
	// demoted variable
	.shared .align 4 .u32 _ZZ5gaussPA16_hS0_PiE5denom;
	ld.param.u64 	%rd1, [_Z5gaussPA16_hS0_Pi_param_0];
	ld.param.u64 	%rd2, [_Z5gaussPA16_hS0_Pi_param_1];
	ld.param.u64 	%rd3, [_Z5gaussPA16_hS0_Pi_param_2];
	mov.u32 	%r1, %ctaid.y;
	mov.u32 	%r2, %ctaid.x;
	mov.b32 	%r7, 0;
	st.shared.u32 	[_ZZ5gaussPA16_hS0_PiE5numer], %r7;
	st.shared.u32 	[_ZZ5gaussPA16_hS0_PiE5denom], %r7;
	bar.sync 	0;
	mov.u32 	%r3, %tid.x;
	mov.u32 	%r4, %tid.y;
	add.s32 	%r8, %r3, %r2;
	add.s32 	%r5, %r8, -2;
	add.s32 	%r9, %r4, %r1;
	add.s32 	%r6, %r9, -2;
	max.u32 	%r11, %r5, %r6;
	setp.gt.u32 	%p1, %r11, 15;
	@%p1 bra 	$L__BB0_2;
	cvta.to.global.u64 	%rd4, %rd3;
	cvta.to.global.u64 	%rd5, %rd1;
	mad.lo.s32 	%r12, %r4, 5, %r3;
	mul.wide.u32 	%rd6, %r12, 4;
	add.s64 	%rd7, %rd4, %rd6;
	ld.global.u32 	%r13, [%rd7];
	mul.wide.u32 	%rd8, %r5, 16;
	add.s64 	%rd9, %rd5, %rd8;
	cvt.u64.u32 	%rd10, %r6;
	add.s64 	%rd11, %rd9, %rd10;
	ld.global.u8 	%r14, [%rd11];
	mul.lo.s32 	%r15, %r13, %r14;
	atom.shared.add.u32 	%r16, [_ZZ5gaussPA16_hS0_PiE5numer], %r15;
	atom.shared.add.u32 	%r17, [_ZZ5gaussPA16_hS0_PiE5denom], %r13;
$L__BB0_2:
	or.b32  	%r18, %r3, %r4;
	setp.ne.s32 	%p2, %r18, 0;
	@%p2 bra 	$L__BB0_4;
	ld.shared.u32 	%r19, [_ZZ5gaussPA16_hS0_PiE5numer];
	ld.shared.u32 	%r20, [_ZZ5gaussPA16_hS0_PiE5denom];
	div.s32 	%r21, %r19, %r20;
	cvta.to.global.u64 	%rd12, %rd2;
	mul.wide.u32 	%rd13, %r2, 16;
	add.s64 	%rd14, %rd12, %rd13;
	cvt.u64.u32 	%rd15, %r1;
	add.s64 	%rd16, %rd14, %rd15;
	st.global.u8 	[%rd16], %r21;
$L__BB0_4:
	ret;

}


// ===== COMPILED SASS (sm_100) =====

	.target	sm_100

	.elftype	@"ET_EXEC"


//--------------------- .note.nv.tkinfo           --------------------------
	.section	.note.nv.tkinfo,"",@"SHT_NOTE"
	.sectionflags	@"SHF_NOTE_NV_TKINFO"
	.tkinfo
        /*0018*/ 	.word	0x00000002
        /*0030*/ 	.string	""
        /*0030*/ 	.string	"ptxas"
        /*0030*/ 	.string	"Cuda compilation tools, release 13.0, V13.0.88"
        /*0030*/ 	.string	"Build cuda_13.0.r13.0/compiler.36424714_0"
        /*0030*/ 	.string	"-arch sm_100 -m 64 "



//--------------------- .note.nv.cuinfo           --------------------------
	.section	.note.nv.cuinfo,"",@"SHT_NOTE"
	.sectionflags	@"SHF_NOTE_NV_CUINFO"
        /*0018*/ 	.short	0x0002
        /*001a*/ 	.short	0x0064
        /*001c*/ 	.short	0x0082
	.zero		2


//--------------------- .nv.info                  --------------------------
	.section	.nv.info,"",@"SHT_CUDA_INFO"
	.align	4


	//----- nvinfo : EIATTR_REGCOUNT
	.align		4
        /*0000*/ 	.byte	0x04, 0x2f
        /*0002*/ 	.short	(.L_1 - .L_0)
	.align		4
.L_0:
        /*0004*/ 	.word	index@(_Z5gaussPA16_hS0_Pi)
        /*0008*/ 	.word	0x0000000e


	//----- nvinfo : EIATTR_FRAME_SIZE
	.align		4
.L_1:
        /*000c*/ 	.byte	0x04, 0x11
        /*000e*/ 	.short	(.L_3 - .L_2)
	.align		4
.L_2:
        /*0010*/ 	.word	index@(_Z5gaussPA16_hS0_Pi)
        /*0014*/ 	.word	0x00000000


	//----- nvinfo : EIATTR_MIN_STACK_SIZE
	.align		4
.L_3:
        /*0018*/ 	.byte	0x04, 0x12
        /*001a*/ 	.short	(.L_5 - .L_4)
	.align		4
.L_4:
        /*001c*/ 	.word	index@(_Z5gaussPA16_hS0_Pi)
        /*0020*/ 	.word	0x00000000
.L_5:


//--------------------- .nv.compat                --------------------------
	.section	.nv.compat,"",@"SHT_CUDA_COMPAT_INFO"
	.align	4
        /*0000*/ 	.byte	0x02, 0x09, 0x00, 0x00, 0x02, 0x02, 0x01, 0x00, 0x02, 0x05, 0x05, 0x00, 0x03, 0x07, 0x01, 0x01
        /*0010*/ 	.byte	0x02, 0x03, 0x00, 0x00, 0x02, 0x06, 0x01, 0x00, 0x04, 0x0b, 0x08, 0x00, 0x09, 0x00, 0x00, 0x00
        /*0020*/ 	.byte	0x00, 0x00, 0x00, 0x00


//--------------------- .nv.info._Z5gaussPA16_hS0_Pi --------------------------
	.section	.nv.info._Z5gaussPA16_hS0_Pi,"",@"SHT_CUDA_INFO"
	.sectionflags	@""
	.align	4


	//----- nvinfo : EIATTR_CUDA_API_VERSION
	.align		4
        /*0000*/ 	.byte	0x04, 0x37
        /*0002*/ 	.short	(.L_7 - .L_6)
.L_6:
        /*0004*/ 	.word	0x00000082


	//----- nvinfo : EIATTR_KPARAM_INFO
	.align		4
.L_7:
        /*0008*/ 	.byte	0x04, 0x17
        /*000a*/ 	.short	(.L_9 - .L_8)
.L_8:
        /*000c*/ 	.word	0x00000000
        /*0010*/ 	.short	0x0002
        /*0012*/ 	.short	0x0010
        /*0014*/ 	.byte	0x00, 0xf5, 0x21, 0x00


	//----- nvinfo : EIATTR_KPARAM_INFO
	.align		4
.L_9:
        /*0018*/ 	.byte	0x04, 0x17
        /*001a*/ 	.short	(.L_11 - .L_10)
.L_10:
        /*001c*/ 	.word	0x00000000
        /*0020*/ 	.short	0x0001
        /*0022*/ 	.short	0x0008
        /*0024*/ 	.byte	0x00, 0xf5, 0x21, 0x00


	//----- nvinfo : EIATTR_KPARAM_INFO
	.align		4
.L_11:
        /*0028*/ 	.byte	0x04, 0x17
        /*002a*/ 	.short	(.L_13 - .L_12)
.L_12:
        /*002c*/ 	.word	0x00000000
        /*0030*/ 	.short	0x0000
        /*0032*/ 	.short	0x0000
        /*0034*/ 	.byte	0x00, 0xf5, 0x21, 0x00


	//----- nvinfo : EIATTR_SPARSE_MMA_MASK
	.align		4
.L_13:
        /*0038*/ 	.byte	0x03, 0x50
        /*003a*/ 	.short	0x0000


	//----- nvinfo : EIATTR_MAXREG_COUNT
	.align		4
        /*003c*/ 	.byte	0x03, 0x1b
        /*003e*/ 	.short	0x00ff


	//----- nvinfo : EIATTR_NUM_BARRIERS
	.align		4
        /*0040*/ 	.byte	0x02, 0x4c
        /*0042*/ 	.byte	0x01
	.zero		1


	//----- nvinfo : EIATTR_MERCURY_ISA_VERSION
	.align		4
        /*0044*/ 	.byte	0x03, 0x5f
        /*0046*/ 	.short	0x0101


	//----- nvinfo : EIATTR_INT_WARP_WIDE_INSTR_OFFSETS
	.align		4
        /*0048*/ 	.byte	0x04, 0x31
        /*004a*/ 	.short	(.L_15 - .L_14)


	//   ....[0]....
.L_14:
        /*004c*/ 	.word	0x000001b0


	//   ....[1]....
        /*0050*/ 	.word	0x00000210


	//   ....[2]....
        /*0054*/ 	.word	0x00000230


	//----- nvinfo : EIATTR_VRC_CTA_INIT_COUNT
	.align		4
.L_15:
        /*0058*/ 	.byte	0x02, 0x4a
	.zero		1
	.zero		1


	//----- nvinfo : EIATTR_EXIT_INSTR_OFFSETS
	.align		4
        /*005c*/ 	.byte	0x04, 0x1c
        /*005e*/ 	.short	(.L_17 - .L_16)


	//   ....[0]....
.L_16:
        /*0060*/ 	.word	0x00000290


	//   ....[1]....
        /*0064*/ 	.word	0x00000480


	//----- nvinfo : EIATTR_CRS_STACK_SIZE
	.align		4
.L_17:
        /*0068*/ 	.byte	0x04, 0x1e
        /*006a*/ 	.short	(.L_19 - .L_18)
.L_18:
        /*006c*/ 	.word	0x00000000


	//----- nvinfo : EIATTR_CBANK_PARAM_SIZE
	.align		4
.L_19:
        /*0070*/ 	.byte	0x03, 0x19
        /*0072*/ 	.short	0x0018


	//----- nvinfo : EIATTR_PARAM_CBANK
	.align		4
        /*0074*/ 	.byte	0x04, 0x0a
        /*0076*/ 	.short	(.L_21 - .L_20)
	.align		4
.L_20:
        /*0078*/ 	.word	index@(.nv.constant0._Z5gaussPA16_hS0_Pi)
        /*007c*/ 	.short	0x0380
        /*007e*/ 	.short	0x0018


	//----- nvinfo : EIATTR_SW_WAR
	.align		4
.L_21:
        /*0080*/ 	.byte	0x04, 0x36
        /*0082*/ 	.short	(.L_23 - .L_22)
.L_22:
        /*0084*/ 	.word	0x00000008
.L_23:


//--------------------- .nv.callgraph             --------------------------
	.section	.nv.callgraph,"",@"SHT_CUDA_CALLGRAPH"
	.align	4
	.sectionentsize	8
	.align		4
        /*0000*/ 	.word	0x00000000
	.align		4
        /*0004*/ 	.word	0xffffffff
	.align		4
        /*0008*/ 	.word	0x00000000
	.align		4
        /*000c*/ 	.word	0xfffffffe
	.align		4
        /*0010*/ 	.word	0x00000000
	.align		4
        /*0014*/ 	.word	0xfffffffd
	.align		4
        /*0018*/ 	.word	0x00000000
	.align		4
        /*001c*/ 	.word	0xfffffffc


//--------------------- .text._Z5gaussPA16_hS0_Pi --------------------------
	.section	.text._Z5gaussPA16_hS0_Pi,"ax",@progbits
	.align	128
        .global         _Z5gaussPA16_hS0_Pi
        .type           _Z5gaussPA16_hS0_Pi,@function
        .size           _Z5gaussPA16_hS0_Pi,(.L_x_3 - _Z5gaussPA16_hS0_Pi)
        .other          _Z5gaussPA16_hS0_Pi,@"STO_CUDA_ENTRY STV_DEFAULT"
_Z5gaussPA16_hS0_Pi:
.text._Z5gaussPA16_hS0_Pi:
[----:B------:R-:W-:Y:S01]  /*0000*/  LDC R1, c[0x0][0x37c] ;  /* 0x0000df00ff017b82 */ /* 0x000fe20000000800 */
[----:B------:R-:W0:Y:S07]  /*0010*/  S2R R0, SR_CTAID.Y ;  /* 0x0000000000007919 */ /* 0x000e2e0000002600 */
[----:B------:R-:W1:Y:S01]  /*0020*/  S2UR UR7, SR_CgaCtaId ;  /* 0x00000000000779c3 */ /* 0x000e620000008800 */
[----:B------:R-:W-:Y:S01]  /*0030*/  UMOV UR5, 0x400 ;  /* 0x0000040000057882 */ /* 0x000fe20000000000 */
[----:B------:R-:W2:Y:S01]  /*0040*/  LDCU.64 UR8, c[0x0][0x358] ;  /* 0x00006b00ff0877ac */ /* 0x000ea20008000a00 */
[----:B------:R-:W3:Y:S01]  /*0050*/  S2R R2, SR_CTAID.X ;  /* 0x0000000000027919 */ /* 0x000ee20000002500 */
[----:B------:R-:W-:Y:S01]  /*0060*/  BSSY.RECONVERGENT B0, `(.L_x_0) ;  /* 0x0000022000007945 */ /* 0x000fe20003800200 */
[----:B------:R-:W3:Y:S01]  /*0070*/  S2R R9, SR_TID.X ;  /* 0x0000000000097919 */ /* 0x000ee20000002100 */
[----:B------:R-:W0:Y:S01]  /*0080*/  S2R R10, SR_TID.Y ;  /* 0x00000000000a7919 */ /* 0x000e220000002200 */
[----:B-1----:R-:W-:-:S09]  /*0090*/  ULEA UR6, UR7, UR5, 0x18 ;  /* 0x0000000507067291 */ /* 0x002fd2000f8ec0ff */
[----:B------:R-:W-:Y:S01]  /*00a0*/  STS.64 [UR6], RZ ;  /* 0x000000ffff007988 */ /* 0x000fe20008000a06 */
[C---:B---3--:R-:W-:Y:S02]  /*00b0*/  IADD3 R3, PT, PT, R9.reuse, -0x2, R2 ;  /* 0xfffffffe09037810 */ /* 0x048fe40007ffe002 */
[----:B0-----:R-:W-:Y:S01]  /*00c0*/  IADD3 R8, PT, PT, R10, -0x2, R0 ;  /* 0xfffffffe0a087810 */ /* 0x001fe20007ffe000 */
[----:B------:R-:W-:Y:S01]  /*00d0*/  BAR.SYNC.DEFER_BLOCKING 0x0 ;  /* 0x0000000000007b1d */ /* 0x000fe20000010000 */
[----:B------:R-:W-:Y:S02]  /*00e0*/  LOP3.LUT P0, RZ, R9, R10, RZ, 0xfc, !PT ;  /* 0x0000000a09ff7212 */ /* 0x000fe4000780fcff */
[----:B------:R-:W-:-:S04]  /*00f0*/  VIMNMX.U32 R4, PT, PT, R3, R8, !PT ;  /* 0x0000000803047248 */ /* 0x000fc80007fe0000 */
[----:B------:R-:W-:-:S13]  /*0100*/  ISETP.GT.U32.AND P1, PT, R4, 0xf, PT ;  /* 0x0000000f0400780c */ /* 0x000fda0003f24070 */
[----:B--2---:R-:W-:Y:S05]  /*0110*/  @P1 BRA `(.L_x_1) ;  /* 0x0000000000581947 */ /* 0x004fea0003800000 */
[----:B------:R-:W0:Y:S08]  /*0120*/  LDC.64 R6, c[0x0][0x380] ;  /* 0x0000e000ff067b82 */ /* 0x000e300000000a00 */
[----:B------:R-:W1:Y:S01]  /*0130*/  LDC.64 R4, c[0x0][0x390] ;  /* 0x0000e400ff047b82 */ /* 0x000e620000000a00 */
[----:B0-----:R-:W-:-:S04]  /*0140*/  IMAD.WIDE.U32 R6, R3, 0x10, R6 ;  /* 0x0000001003067825 */ /* 0x001fc800078e0006 */
[----:B------:R-:W-:Y:S01]  /*0150*/  IMAD R3, R10, 0x5, R9 ;  /* 0x000000050a037824 */ /* 0x000fe200078e0209 */
[----:B------:R-:W-:-:S03]  /*0160*/  IADD3 R6, P1, PT, R8, R6, RZ ;  /* 0x0000000608067210 */ /* 0x000fc60007f3e0ff */
[----:B-1----:R-:W-:-:S04]  /*0170*/  IMAD.WIDE.U32 R4, R3, 0x4, R4 ;  /* 0x0000000403047825 */ /* 0x002fc800078e0004 */
[----:B------:R-:W-:Y:S02]  /*0180*/  IMAD.X R7, RZ, RZ, R7, P1 ;  /* 0x000000ffff077224 */ /* 0x000fe400008e0607 */
[----:B------:R-:W2:Y:S04]  /*0190*/  LDG.E R4, desc[UR8][R4.64] ;  /* 0x0000000804047981 */ /* 0x000ea8000c1e1900 */
[----:B------:R-:W3:Y:S01]  /*01a0*/  LDG.E.U8 R7, desc[UR8][R6.64] ;  /* 0x0000000806077981 */ /* 0x000ee2000c1e1100 */
[----:B------:R-:W-:Y:S02]  /*01b0*/  VOTEU.ANY UR4, UPT, PT ;  /* 0x0000000000047886 */ /* 0x000fe400038e0100 */
[----:B------:R-:W-:Y:S01]  /*01c0*/  UFLO.U32 UR4, UR4 ;  /* 0x00000004000472bd */ /* 0x000fe200080e0000 */
[----:B------:R-:W0:Y:S05]  /*01d0*/  S2R R8, SR_LANEID ;  /* 0x0000000000087919 */ /* 0x000e2a0000000000 */
[----:B0-----:R-:W-:Y:S01]  /*01e0*/  ISETP.EQ.U32.AND P1, PT, R8, UR4, PT ;  /* 0x0000000408007c0c */ /* 0x001fe2000bf22070 */
[----:B------:R-:W-:-:S04]  /*01f0*/  UIADD3 UR4, UPT, UPT, UR5, 0x4, URZ ;  /* 0x0000000405047890 */ /* 0x000fc8000fffe0ff */
[----:B------:R-:W-:Y:S01]  /*0200*/  ULEA UR4, UR7, UR4, 0x18 ;  /* 0x0000000407047291 */ /* 0x000fe2000f8ec0ff */
[----:B--2---:R-:W0:Y:S01]  /*0210*/  REDUX.SUM UR11, R4 ;  /* 0x00000000040b73c4 */ /* 0x004e22000000c000 */
[----:B---3--:R-:W-:-:S07]  /*0220*/  IMAD R3, R4, R7, RZ ;  /* 0x0000000704037224 */ /* 0x008fce00078e02ff */
[----:B------:R-:W1:Y:S01]  /*0230*/  REDUX.SUM UR10, R3 ;  /* 0x00000000030a73c4 */ /* 0x000e62000000c000 */
[----:B0-----:R-:W-:Y:S02]  /*0240*/  IMAD.U32 R6, RZ, RZ, UR11 ;  /* 0x0000000bff067e24 */ /* 0x001fe4000f8e00ff */
[----:B-1----:R-:W-:-:S05]  /*0250*/  IMAD.U32 R5, RZ, RZ, UR10 ;  /* 0x0000000aff057e24 */ /* 0x002fca000f8e00ff */
[----:B------:R0:W-:Y:S04]  /*0260*/  @P1 ATOMS.ADD RZ, [UR6], R5 ;  /* 0x00000005ffff198c */ /* 0x0001e80008000006 */
[----:B------:R0:W-:Y:S02]  /*0270*/  @P1 ATOMS.ADD RZ, [UR4], R6 ;  /* 0x00000006ffff198c */ /* 0x0001e40008000004 */
.L_x_1:
[----:B------:R-:W-:Y:S05]  /*0280*/  BSYNC.RECONVERGENT B0 ;  /* 0x0000000000007941 */ /* 0x000fea0003800200 */
.L_x_0:
[----:B------:R-:W-:Y:S05]  /*0290*/  @P0 EXIT ;  /* 0x000000000000094d */ /* 0x000fea0003800000 */
[----:B0-----:R-:W0:Y:S02]  /*02a0*/  LDS.64 R4, [UR6] ;  /* 0x00000006ff047984 */ /* 0x001e240008000a00 */
[-C--:B0-----:R-:W-:Y:S02]  /*02b0*/  IABS R10, R5.reuse ;  /* 0x00000005000a7213 */ /* 0x081fe40000000000 */
[-C--:B------:R-:W-:Y:S02]  /*02c0*/  IABS R8, R5.reuse ;  /* 0x0000000500087213 */ /* 0x080fe40000000000 */
[----:B------:R-:W0:Y:S01]  /*02d0*/  I2F.RP R3, R10 ;  /* 0x0000000a00037306 */ /* 0x000e220000209400 */
[----:B------:R-:W-:Y:S02]  /*02e0*/  IABS R11, R4 ;  /* 0x00000004000b7213 */ /* 0x000fe40000000000 */
[----:B------:R-:W-:-:S04]  /*02f0*/  LOP3.LUT R4, R4, R5, RZ, 0x3c, !PT ;  /* 0x0000000504047212 */ /* 0x000fc800078e3cff */
[----:B------:R-:W-:Y:S01]  /*0300*/  ISETP.GE.AND P1, PT, R4, RZ, PT ;  /* 0x000000ff0400720c */ /* 0x000fe20003f26270 */
[----:B0-----:R-:W0:Y:S02]  /*0310*/  MUFU.RCP R3, R3 ;  /* 0x0000000300037308 */ /* 0x001e240000001000 */
[----:B0-----:R-:W-:Y:S02]  /*0320*/  VIADD R6, R3, 0xffffffe ;  /* 0x0ffffffe03067836 */ /* 0x001fe40000000000 */
[----:B------:R-:W-:-:S04]  /*0330*/  IMAD.MOV R3, RZ, RZ, -R8 ;  /* 0x000000ffff037224 */ /* 0x000fc800078e0a08 */
[----:B------:R0:W1:Y:S02]  /*0340*/  F2I.FTZ.U32.TRUNC.NTZ R7, R6 ;  /* 0x0000000600077305 */ /* 0x000064000021f000 */
[----:B0-----:R-:W-:Y:S01]  /*0350*/  IMAD.MOV.U32 R6, RZ, RZ, RZ ;  /* 0x000000ffff067224 */ /* 0x001fe200078e00ff */
[----:B-1----:R-:W-:-:S05]  /*0360*/  IADD3 R9, PT, PT, RZ, -R7, RZ ;  /* 0x80000007ff097210 */ /* 0x002fca0007ffe0ff */
[----:B------:R-:W-:-:S04]  /*0370*/  IMAD R9, R9, R10, RZ ;  /* 0x0000000a09097224 */ /* 0x000fc800078e02ff */
[----:B------:R-:W-:-:S06]  /*0380*/  IMAD.HI.U32 R7, R7, R9, R6 ;  /* 0x0000000907077227 */ /* 0x000fcc00078e0006 */
[----:B------:R-:W-:Y:S02]  /*0390*/  IMAD.HI.U32 R8, R7, R11, RZ ;  /* 0x0000000b07087227 */ /* 0x000fe400078e00ff */
[----:B------:R-:W0:Y:S02]  /*03a0*/  LDC.64 R6, c[0x0][0x388] ;  /* 0x0000e200ff067b82 */ /* 0x000e240000000a00 */
[----:B------:R-:W-:-:S05]  /*03b0*/  IMAD R3, R8, R3, R11 ;  /* 0x0000000308037224 */ /* 0x000fca00078e020b */
[----:B------:R-:W-:-:S13]  /*03c0*/  ISETP.GT.U32.AND P2, PT, R10, R3, PT ;  /* 0x000000030a00720c */ /* 0x000fda0003f44070 */
[-C--:B------:R-:W-:Y:S01]  /*03d0*/  @!P2 IADD3 R3, PT, PT, R3, -R10.reuse, RZ ;  /* 0x8000000a0303a210 */ /* 0x080fe20007ffe0ff */
[----:B------:R-:W-:Y:S01]  /*03e0*/  @!P2 VIADD R8, R8, 0x1 ;  /* 0x000000010808a836 */ /* 0x000fe20000000000 */
[----:B------:R-:W-:Y:S02]  /*03f0*/  ISETP.NE.AND P2, PT, R5, RZ, PT ;  /* 0x000000ff0500720c */ /* 0x000fe40003f45270 */
[----:B------:R-:W-:Y:S01]  /*0400*/  ISETP.GE.U32.AND P0, PT, R3, R10, PT ;  /* 0x0000000a0300720c */ /* 0x000fe20003f06070 */
[----:B0-----:R-:W-:-:S12]  /*0410*/  IMAD.WIDE.U32 R2, R2, 0x10, R6 ;  /* 0x0000001002027825 */ /* 0x001fd800078e0006 */
[----:B------:R-:W-:Y:S01]  /*0420*/  @P0 VIADD R8, R8, 0x1 ;  /* 0x0000000108080836 */ /* 0x000fe20000000000 */
[----:B------:R-:W-:-:S04]  /*0430*/  IADD3 R2, P0, PT, R2, R0, RZ ;  /* 0x0000000002027210 */ /* 0x000fc80007f1e0ff */
[----:B------:R-:W-:Y:S01]  /*0440*/  @!P1 IADD3 R8, PT, PT, -R8, RZ, RZ ;  /* 0x000000ff08089210 */ /* 0x000fe20007ffe1ff */
[----:B------:R-:W-:Y:S01]  /*0450*/  IMAD.X R3, RZ, RZ, R3, P0 ;  /* 0x000000ffff037224 */ /* 0x000fe200000e0603 */
[----:B------:R-:W-:-:S05]  /*0460*/  @!P2 LOP3.LUT R8, RZ, R5, RZ, 0x33, !PT ;  /* 0x00000005ff08a212 */ /* 0x000fca00078e33ff */
[----:B------:R-:W-:Y:S01]  /*0470*/  STG.E.U8 desc[UR8][R2.64], R8 ;  /* 0x0000000802007986 */ /* 0x000fe2000c101108 */
[----:B------:R-:W-:Y:S05]  /*0480*/  EXIT ;  /* 0x000000000000794d */ /* 0x000fea0003800000 */
.L_x_2:
[----:B------:R-:W-:-:S00]  /*0490*/  BRA `(.L_x_2) ;  /* 0xfffffffc00fc7947 */ /* 0x000fc0000383ffff */
[----:B------:R-:W-:-:S00]  /*04a0*/  NOP ;  /* 0x0000000000007918 */ /* 0x000fc00000000000 */
        /* <DEDUP_REMOVED lines=13> */
.L_x_3:


//--------------------- .nv.shared._Z5gaussPA16_hS0_Pi --------------------------
	.section	.nv.shared._Z5gaussPA16_hS0_Pi,"aw",@nobits
	.sectionflags	@""
	.align	4
.nv.shared._Z5gaussPA16_hS0_Pi:
	.zero		1032


//--------------------- .nv.shared.reserved.0     --------------------------
	.section	.nv.shared.reserved.0,"aw",@nobits
	.weak		__nv_reservedSMEM_offset_0_alias
	.size		__nv_reservedSMEM_offset_0_alias, 0, 64
	.other		__nv_reservedSMEM_offset_0_alias,@"STO_CUDA_RESERVED_SHARED STV_DEFAULT"
__nv_reservedSMEM_offset_0_alias:
	.zero		0
	.zero		64


//--------------------- .nv.constant0._Z5gaussPA16_hS0_Pi --------------------------
	.section	.nv.constant0._Z5gaussPA16_hS0_Pi,"a",@progbits
	.sectionflags	@""
	.align	4
.nv.constant0._Z5gaussPA16_hS0_Pi:
	.zero		920


//--------------------- SYMBOLS --------------------------

	.type		.nv.reservedSmem.offset0,@object
	.size		.nv.reservedSmem.offset0,0x4
	.type		.nv.reservedSmem.cap,@object
	.size		.nv.reservedSmem.cap,0x4
